//
// Generated by NVIDIA NVVM Compiler
//
// Compiler Build ID: CL-36424714
// Cuda compilation tools, release 13.0, V13.0.88
// Based on NVVM 20.0.0
//

.version 9.0
.target sm_100
.address_size 64

	// .globl	_Z6clz_opmm
.extern .func  (.param .b32 func_retval0) vprintf
(
	.param .b64 vprintf_param_0,
	.param .b64 vprintf_param_1
)
;
.global .align 1 .b8 $str[15] = {114, 101, 115, 117, 108, 116, 97, 100, 111, 58, 32, 37, 100, 10};

.visible .entry _Z6clz_opmm(
	.param .u64 _Z6clz_opmm_param_0,
	.param .u64 _Z6clz_opmm_param_1
)
{
	.local .align 8 .b8 	__local_depot0[8];
	.reg .b64 	%SP;
	.reg .b64 	%SPL;
	.reg .b32 	%r<4>;
	.reg .b64 	%rd<8>;

	mov.u64 	%SPL, __local_depot0;
	cvta.local.u64 	%SP, %SPL;
	ld.param.u64 	%rd1, [_Z6clz_opmm_param_0];
	ld.param.u64 	%rd2, [_Z6clz_opmm_param_1];
	add.u64 	%rd3, %SP, 0;
	add.u64 	%rd4, %SPL, 0;
	xor.b64  	%rd5, %rd2, %rd1;
	clz.b64 	%r1, %rd5;
	st.local.u32 	[%rd4], %r1;
	mov.u64 	%rd6, $str;
	cvta.global.u64 	%rd7, %rd6;
	{ // callseq 0, 0
	.param .b64 param0;
	st.param.b64 	[param0], %rd7;
	.param .b64 param1;
	st.param.b64 	[param1], %rd3;
	.param .b32 retval0;
	call.uni (retval0), 
	vprintf, 
	(
	param0, 
	param1
	);
	ld.param.b32 	%r2, [retval0];
	} // callseq 0
	ret;

}


// ===== COMPILED SASS (sm_100) =====

	.target	sm_100

	.elftype	@"ET_EXEC"


//--------------------- .note.nv.tkinfo           --------------------------
	.section	.note.nv.tkinfo,"",@"SHT_NOTE"
	.sectionflags	@"SHF_NOTE_NV_TKINFO"
	.tkinfo
        /*0018*/ 	.word	0x00000002
        /*0030*/ 	.string	""
        /*0030*/ 	.string	"ptxas"
        /*0030*/ 	.string	"Cuda compilation tools, release 13.0, V13.0.88"
        /*0030*/ 	.string	"Build cuda_13.0.r13.0/compiler.36424714_0"
        /*0030*/ 	.string	"-arch sm_100 -m 64 "



//--------------------- .note.nv.cuinfo           --------------------------
	.section	.note.nv.cuinfo,"",@"SHT_NOTE"
	.sectionflags	@"SHF_NOTE_NV_CUINFO"
        /*0018*/ 	.short	0x0002
        /*001a*/ 	.short	0x0064
        /*001c*/ 	.short	0x0082
	.zero		2


//--------------------- .nv.info                  --------------------------
	.section	.nv.info,"",@"SHT_CUDA_INFO"
	.align	4


	//----- nvinfo : EIATTR_REGCOUNT
	.align		4
        /*0000*/ 	.byte	0x04, 0x2f
        /*0002*/ 	.short	(.L_2 - .L_1)
	.align		4
.L_1:
        /*0004*/ 	.word	index@(_Z6clz_opmm)
        /*0008*/ 	.word	0x00000018


	//----- nvinfo : EIATTR_FRAME_SIZE
	.align		4
.L_2:
        /*000c*/ 	.byte	0x04, 0x11
        /*000e*/ 	.short	(.L_4 - .L_3)
	.align		4
.L_3:
        /*0010*/ 	.word	index@(_Z6clz_opmm)
        /*0014*/ 	.word	0x00000008


	//----- nvinfo : EIATTR_MIN_STACK_SIZE
	.align		4
.L_4:
        /*0018*/ 	.byte	0x04, 0x12
        /*001a*/ 	.short	(.L_6 - .L_5)
	.align		4
.L_5:
        /*001c*/ 	.word	index@(_Z6clz_opmm)
        /*0020*/ 	.word	0x00000008
.L_6:


//--------------------- .nv.compat                --------------------------
	.section	.nv.compat,"",@"SHT_CUDA_COMPAT_INFO"
	.align	4
        /*0000*/ 	.byte	0x02, 0x09, 0x00, 0x00, 0x02, 0x02, 0x01, 0x00, 0x02, 0x05, 0x05, 0x00, 0x03, 0x07, 0x01, 0x01
        /*0010*/ 	.byte	0x02, 0x03, 0x00, 0x00, 0x02, 0x06, 0x01, 0x00, 0x04, 0x0b, 0x08, 0x00, 0x09, 0x00, 0x00, 0x00
        /*0020*/ 	.byte	0x00, 0x00, 0x00, 0x00


//--------------------- .nv.info._Z6clz_opmm      --------------------------
	.section	.nv.info._Z6clz_opmm,"",@"SHT_CUDA_INFO"
	.sectionflags	@""
	.align	4


	//----- nvinfo : EIATTR_CUDA_API_VERSION
	.align		4
        /*0000*/ 	.byte	0x04, 0x37
        /*0002*/ 	.short	(.L_8 - .L_7)
.L_7:
        /*0004*/ 	.word	0x00000082


	//----- nvinfo : EIATTR_KPARAM_INFO
	.align		4
.L_8:
        /*0008*/ 	.byte	0x04, 0x17
        /*000a*/ 	.short	(.L_10 - .L_9)
.L_9:
        /*000c*/ 	.word	0x00000000
        /*0010*/ 	.short	0x0001
        /*0012*/ 	.short	0x0008
        /*0014*/ 	.byte	0x00, 0xf0, 0x21, 0x00


	//----- nvinfo : EIATTR_KPARAM_INFO
	.align		4
.L_10:
        /*0018*/ 	.byte	0x04, 0x17
        /*001a*/ 	.short	(.L_12 - .L_11)
.L_11:
        /*001c*/ 	.word	0x00000000
        /*0020*/ 	.short	0x0000
        /*0022*/ 	.short	0x0000
        /*0024*/ 	.byte	0x00, 0xf0, 0x21, 0x00


	//----- nvinfo : EIATTR_SPARSE_MMA_MASK
	.align		4
.L_12:
        /*0028*/ 	.byte	0x03, 0x50
        /*002a*/ 	.short	0x0000


	//----- nvinfo : EIATTR_MAXREG_COUNT
	.align		4
        /*002c*/ 	.byte	0x03, 0x1b
        /*002e*/ 	.short	0x00ff


	//----- nvinfo : EIATTR_EXTERNS
	.align		4
        /*0030*/ 	.byte	0x04, 0x0f
        /*0032*/ 	.short	(.L_14 - .L_13)


	//   ....[0]....
	.align		4
.L_13:
        /*0034*/ 	.word	index@(vprintf)


	//----- nvinfo : EIATTR_MERCURY_ISA_VERSION
	.align		4
.L_14:
        /*0038*/ 	.byte	0x03, 0x5f
        /*003a*/ 	.short	0x0101


	//----- nvinfo : EIATTR_VRC_CTA_INIT_COUNT
	.align		4
        /*003c*/ 	.byte	0x02, 0x4a
	.zero		1
	.zero		1


	//----- nvinfo : EIATTR_SYSCALL_OFFSETS
	.align		4
        /*0040*/ 	.byte	0x04, 0x46
        /*0042*/ 	.short	(.L_16 - .L_15)


	//   ....[0]....
.L_15:
        /*0044*/ 	.word	0x00000160


	//----- nvinfo : EIATTR_EXIT_INSTR_OFFSETS
	.align		4
.L_16:
        /*0048*/ 	.byte	0x04, 0x1c
        /*004a*/ 	.short	(.L_18 - .L_17)


	//   ....[0]....
.L_17:
        /*004c*/ 	.word	0x00000170


	//----- nvinfo : EIATTR_CBANK_PARAM_SIZE
	.align		4
.L_18:
        /*0050*/ 	.byte	0x03, 0x19
        /*0052*/ 	.short	0x0010


	//----- nvinfo : EIATTR_PARAM_CBANK
	.align		4
        /*0054*/ 	.byte	0x04, 0x0a
        /*0056*/ 	.short	(.L_20 - .L_19)
	.align		4
.L_19:
        /*0058*/ 	.word	index@(.nv.constant0._Z6clz_opmm)
        /*005c*/ 	.short	0x0380
        /*005e*/ 	.short	0x0010


	//----- nvinfo : EIATTR_SW_WAR
	.align		4
.L_20:
        /*0060*/ 	.byte	0x04, 0x36
        /*0062*/ 	.short	(.L_22 - .L_21)
.L_21:
        /*0064*/ 	.word	0x00000008
.L_22:


//--------------------- .nv.callgraph             --------------------------
	.section	.nv.callgraph,"",@"SHT_CUDA_CALLGRAPH"
	.align	4
	.sectionentsize	8
	.align		4
        /*0000*/ 	.word	0x00000000
	.align		4
        /*0004*/ 	.word	0xffffffff
	.align		4
        /*0008*/ 	.word	index@(_Z6clz_opmm)
	.align		4
        /*000c*/ 	.word	index@(vprintf)
	.align		4
        /*0010*/ 	.word	0x00000000
	.align		4
        /*0014*/ 	.word	0xfffffffe
	.align		4
        /*0018*/ 	.word	0x00000000
	.align		4
        /*001c*/ 	.word	0xfffffffd
	.align		4
        /*0020*/ 	.word	0x00000000
	.align		4
        /*0024*/ 	.word	0xfffffffc


//--------------------- .nv.constant4             --------------------------
	.section	.nv.constant4,"a",@progbits
	.align	8
	.align		8
.nv.constant4:
        /*0000*/ 	.dword	vprintf
	.align		8
        /*0008*/ 	.dword	$str


//--------------------- .text._Z6clz_opmm         --------------------------
	.section	.text._Z6clz_opmm,"ax",@progbits
	.align	128
        .global         _Z6clz_opmm
        .type           _Z6clz_opmm,@function
        .size           _Z6clz_opmm,(.L_x_2 - _Z6clz_opmm)
        .other          _Z6clz_opmm,@"STO_CUDA_ENTRY STV_DEFAULT"
_Z6clz_opmm:
.text._Z6clz_opmm:
[----:B------:R-:W0:Y:S01]  /*0000*/  LDC R1, c[0x0][0x37c] ;  /* 0x0000df00ff017b82 */ /* 0x000e220000000800 */
[----:B------:R-:W1:Y:S01]  /*0010*/  LDCU.128 UR8, c[0x0][0x380] ;  /* 0x00007000ff0877ac */ /* 0x000e620008000c00 */
[----:B0-----:R-:W-:Y:S01]  /*0020*/  VIADD R1, R1, 0xfffffff8 ;  /* 0xfffffff801017836 */ /* 0x001fe20000000000 */
[----:B------:R-:W-:Y:S01]  /*0030*/  MOV R0, 0x0 ;  /* 0x0000000000007802 */ /* 0x000fe20000000f00 */
[----:B------:R-:W0:Y:S04]  /*0040*/  LDCU.64 UR6, c[0x4][0x8] ;  /* 0x01000100ff0677ac */ /* 0x000e280008000a00 */
[----:B------:R2:W3:Y:S01]  /*0050*/  LDC.64 R2, c[0x4][R0] ;  /* 0x0100000000027b82 */ /* 0x0004e20000000a00 */
[----:B-1----:R-:W-:-:S04]  /*0060*/  ULOP3.LUT UR4, UR11, UR9, URZ, 0x3c, !UPT ;  /* 0x000000090b047292 */ /* 0x002fc8000f8e3cff */
[----:B------:R-:W-:Y:S01]  /*0070*/  UISETP.NE.U32.AND UP0, UPT, UR4, URZ, UPT ;  /* 0x000000ff0400728c */ /* 0x000fe2000bf05070 */
[----:B0-----:R-:W-:Y:S01]  /*0080*/  MOV R4, UR6 ;  /* 0x0000000600047c02 */ /* 0x001fe20008000f00 */
[----:B------:R-:W-:-:S09]  /*0090*/  IMAD.U32 R5, RZ, RZ, UR7 ;  /* 0x00000007ff057e24 */ /* 0x000fd2000f8e00ff */
[----:B------:R-:W-:-:S04]  /*00a0*/  @!UP0 ULOP3.LUT UR4, UR10, UR8, URZ, 0x3c, !UPT ;  /* 0x000000080a048292 */ /* 0x000fc8000f8e3cff */
[----:B------:R-:W-:-:S04]  /*00b0*/  UFLO.U32 UR4, UR4 ;  /* 0x00000004000472bd */ /* 0x000fc800080e0000 */
[----:B------:R-:W-:Y:S02]  /*00c0*/  UIADD3 UR5, UPT, UPT, -UR4, 0x1f, URZ ;  /* 0x0000001f04057890 */ /* 0x000fe4000fffe1ff */
[----:B------:R-:W-:Y:S02]  /*00d0*/  UIADD3 UR4, UPT, UPT, -UR4, 0x3f, URZ ;  /* 0x0000003f04047890 */ /* 0x000fe4000fffe1ff */
[----:B------:R-:W-:-:S06]  /*00e0*/  @UP0 UIADD3 UR4, UPT, UPT, UR5, URZ, URZ ;  /* 0x000000ff05040290 */ /* 0x000fcc000fffe0ff */
[----:B------:R-:W-:Y:S01]  /*00f0*/  IMAD.U32 R8, RZ, RZ, UR4 ;  /* 0x00000004ff087e24 */ /* 0x000fe2000f8e00ff */
[----:B------:R-:W0:Y:S04]  /*0100*/  LDCU UR5, c[0x0][0x2f8] ;  /* 0x00005f00ff0577ac */ /* 0x000e280008000800 */
[----:B------:R2:W-:Y:S01]  /*0110*/  STL [R1], R8 ;  /* 0x0000000801007387 */ /* 0x0005e20000100800 */
[----:B------:R-:W1:Y:S01]  /*0120*/  LDCU UR4, c[0x0][0x2fc] ;  /* 0x00005f80ff0477ac */ /* 0x000e620008000800 */
[----:B0-----:R-:W-:-:S04]  /*0130*/  IADD3 R6, P0, PT, R1, UR5, RZ ;  /* 0x0000000501067c10 */ /* 0x001fc8000ff1e0ff */
[----:B-123--:R-:W-:-:S09]  /*0140*/  IADD3.X R7, PT, PT, RZ, UR4, RZ, P0, !PT ;  /* 0x00000004ff077c10 */ /* 0x00efd200087fe4ff */
[----:B------:R-:W-:-:S07]  /*0150*/  LEPC R20, `(.L_x_0) ;  /* 0x000000001014794e */ /* 0x000fce0000000000 */
[----:B------:R-:W-:Y:S05]  /*0160*/  CALL.ABS.NOINC R2 ;  /* 0x0000000002007343 */ /* 0x000fea0003c00000 */
.L_x_0:
[----:B------:R-:W-:Y:S05]  /*0170*/  EXIT ;  /* 0x000000000000794d */ /* 0x000fea0003800000 */
.L_x_1:
[----:B------:R-:W-:-:S00]  /*0180*/  BRA `(.L_x_1) ;  /* 0xfffffffc00fc7947 */ /* 0x000fc0000383ffff */
[----:B------:R-:W-:-:S00]  /*0190*/  NOP ;  /* 0x0000000000007918 */ /* 0x000fc00000000000 */
        /* <DEDUP_REMOVED lines=14> */
.L_x_2:


//--------------------- .nv.global.init           --------------------------
	.section	.nv.global.init,"aw",@progbits
.nv.global.init:
	.type		$str,@object
	.size		$str,(.L_0 - $str)
$str:
        /*0000*/ 	.byte	0x72, 0x65, 0x73, 0x75, 0x6c, 0x74, 0x61, 0x64, 0x6f, 0x3a, 0x20, 0x25, 0x64, 0x0a, 0x00
.L_0:


//--------------------- .nv.shared.reserved.0     --------------------------
	.section	.nv.shared.reserved.0,"aw",@nobits
	.weak		__nv_reservedSMEM_offset_0_alias
	.size		__nv_reservedSMEM_offset_0_alias, 0, 64
	.other		__nv_reservedSMEM_offset_0_alias,@"STO_CUDA_RESERVED_SHARED STV_DEFAULT"
__nv_reservedSMEM_offset_0_alias:
	.zero		0
	.zero		64


//--------------------- .nv.constant0._Z6clz_opmm --------------------------
	.section	.nv.constant0._Z6clz_opmm,"a",@progbits
	.sectionflags	@""
	.align	4
.nv.constant0._Z6clz_opmm:
	.zero		912


//--------------------- SYMBOLS --------------------------

	.type		.nv.reservedSmem.offset0,@object
	.size		.nv.reservedSmem.offset0,0x4
	.type		vprintf,@function
